	.headerflags	@"EF_CUDA_TEXMODE_UNIFIED EF_CUDA_64BIT_ADDRESS EF_CUDA_ACCELERATORS EF_CUDA_SM90 EF_CUDA_VIRTUAL_SM(EF_CUDA_SM90)"
	.elftype	@"ET_EXEC"


//--------------------- .nv.info                  --------------------------
	.section	.nv.info,"",@"SHT_CUDA_INFO"
	.align	4


	//----- nvinfo : EIATTR_REGCOUNT
	.align		4
        /*0000*/ 	.byte	0x04, 0x2f
        /*0002*/ 	.short	(.L_3 - .L_2)
	.align		4
.L_2:
        /*0004*/ 	.word	index@(triton_per_fused_pow_sqrt_sum_16)
        /*0008*/ 	.word	0x00000017


	//----- nvinfo : EIATTR_MIN_STACK_SIZE
	.align		4
.L_3:
        /*000c*/ 	.byte	0x04, 0x12
        /*000e*/ 	.short	(.L_5 - .L_4)
	.align		4
.L_4:
        /*0010*/ 	.word	index@(triton_per_fused_pow_sqrt_sum_16)
        /*0014*/ 	.word	0x00000000


	//----- nvinfo : EIATTR_FRAME_SIZE
	.align		4
.L_5:
        /*0018*/ 	.byte	0x04, 0x11
        /*001a*/ 	.short	(.L_7 - .L_6)
	.align		4
.L_6:
        /*001c*/ 	.word	index@(triton_per_fused_pow_sqrt_sum_16)
        /*0020*/ 	.word	0x00000000


	//----- nvinfo : EIATTR_MIN_STACK_SIZE
	.align		4
.L_7:
        /*0024*/ 	.byte	0x04, 0x12
        /*0026*/ 	.short	(.L_9 - .L_8)
	.align		4
.L_8:
        /*0028*/ 	.word	index@(triton_per_fused_pow_sqrt_sum_16)
        /*002c*/ 	.word	0x00000000
.L_9:


//--------------------- .nv.info.triton_per_fused_pow_sqrt_sum_16 --------------------------
	.section	.nv.info.triton_per_fused_pow_sqrt_sum_16,"",@"SHT_CUDA_INFO"
	.sectionflags	@""
	.align	4


	//----- nvinfo : EIATTR_CUDA_API_VERSION
	.align		4
        /*0000*/ 	.byte	0x04, 0x37
        /*0002*/ 	.short	(.L_11 - .L_10)
.L_10:
        /*0004*/ 	.word	0x0000007c


	//----- nvinfo : EIATTR_KPARAM_INFO
	.align		4
.L_11:
        /*0008*/ 	.byte	0x04, 0x17
        /*000a*/ 	.short	(.L_13 - .L_12)
.L_12:
        /*000c*/ 	.word	0x00000000
        /*0010*/ 	.short	0x0003
        /*0012*/ 	.short	0x0014
        /*0014*/ 	.byte	0x00, 0xf0, 0x11, 0x00


	//----- nvinfo : EIATTR_KPARAM_INFO
	.align		4
.L_13:
        /*0018*/ 	.byte	0x04, 0x17
        /*001a*/ 	.short	(.L_15 - .L_14)
.L_14:
        /*001c*/ 	.word	0x00000000
        /*0020*/ 	.short	0x0002
        /*0022*/ 	.short	0x0010
        /*0024*/ 	.byte	0x00, 0xf0, 0x11, 0x00


	//----- nvinfo : EIATTR_KPARAM_INFO
	.align		4
.L_15:
        /*0028*/ 	.byte	0x04, 0x17
        /*002a*/ 	.short	(.L_17 - .L_16)
.L_16:
        /*002c*/ 	.word	0x00000000
        /*0030*/ 	.short	0x0001
        /*0032*/ 	.short	0x0008
        /*0034*/ 	.byte	0x00, 0xf4, 0x21, 0x00


	//----- nvinfo : EIATTR_KPARAM_INFO
	.align		4
.L_17:
        /*0038*/ 	.byte	0x04, 0x17
        /*003a*/ 	.short	(.L_19 - .L_18)
.L_18:
        /*003c*/ 	.word	0x00000000
        /*0040*/ 	.short	0x0000
        /*0042*/ 	.short	0x0000
        /*0044*/ 	.byte	0x00, 0xf4, 0x21, 0x00


	//----- nvinfo : EIATTR_SPARSE_MMA_MASK
	.align		4
.L_19:
        /*0048*/ 	.byte	0x03, 0x50
        /*004a*/ 	.short	0x0000


	//----- nvinfo : EIATTR_MAXREG_COUNT
	.align		4
        /*004c*/ 	.byte	0x03, 0x1b
        /*004e*/ 	.short	0x00ff


	//----- nvinfo : EIATTR_COOP_GROUP_MASK_REGIDS
	.align		4
        /*0050*/ 	.byte	0x04, 0x29
        /*0052*/ 	.short	(.L_21 - .L_20)


	//   ....[0]....
.L_20:
        /*0054*/ 	.word	0xffffffff


	//   ....[1]....
        /*0058*/ 	.word	0xffffffff


	//   ....[2]....
        /*005c*/ 	.word	0xffffffff


	//   ....[3]....
        /*0060*/ 	.word	0xffffffff


	//----- nvinfo : EIATTR_COOP_GROUP_INSTR_OFFSETS
	.align		4
.L_21:
        /*0064*/ 	.byte	0x04, 0x28
        /*0066*/ 	.short	(.L_23 - .L_22)


	//   ....[0]....
.L_22:
        /*0068*/ 	.word	0x00000330


	//   ....[1]....
        /*006c*/ 	.word	0x00000340


	//   ....[2]....
        /*0070*/ 	.word	0x00000350


	//   ....[3]....
        /*0074*/ 	.word	0x00000360


	//----- nvinfo : EIATTR_EXIT_INSTR_OFFSETS
	.align		4
.L_23:
        /*0078*/ 	.byte	0x04, 0x1c
        /*007a*/ 	.short	(.L_25 - .L_24)


	//   ....[0]....
.L_24:
        /*007c*/ 	.word	0x00000500


	//   ....[1]....
        /*0080*/ 	.word	0x00000550


	//----- nvinfo : EIATTR_REQNTID
	.align		4
.L_25:
        /*0084*/ 	.byte	0x04, 0x10
        /*0086*/ 	.short	(.L_27 - .L_26)
.L_26:
        /*0088*/ 	.word	0x00000040
        /*008c*/ 	.word	0x00000001
        /*0090*/ 	.word	0x00000001


	//----- nvinfo : EIATTR_CBANK_PARAM_SIZE
	.align		4
.L_27:
        /*0094*/ 	.byte	0x03, 0x19
        /*0096*/ 	.short	0x0018


	//----- nvinfo : EIATTR_PARAM_CBANK
	.align		4
        /*0098*/ 	.byte	0x04, 0x0a
        /*009a*/ 	.short	(.L_29 - .L_28)
	.align		4
.L_28:
        /*009c*/ 	.word	index@(.nv.constant0.triton_per_fused_pow_sqrt_sum_16)
        /*00a0*/ 	.short	0x0210
        /*00a2*/ 	.short	0x0018


	//----- nvinfo : EIATTR_SW_WAR
	.align		4
.L_29:
        /*00a4*/ 	.byte	0x04, 0x36
        /*00a6*/ 	.short	(.L_31 - .L_30)
.L_30:
        /*00a8*/ 	.word	0x00000008
.L_31:


//--------------------- .nv.callgraph             --------------------------
	.section	.nv.callgraph,"",@"SHT_CUDA_CALLGRAPH"
	.align	4
	.sectionentsize	8
	.align		4
        /*0000*/ 	.word	0x00000000
	.align		4
        /*0004*/ 	.word	0xffffffff
	.align		4
        /*0008*/ 	.word	0x00000000
	.align		4
        /*000c*/ 	.word	0xfffffffe
	.align		4
        /*0010*/ 	.word	0x00000000
	.align		4
        /*0014*/ 	.word	0xfffffffd
	.align		4
        /*0018*/ 	.word	0x00000000
	.align		4
        /*001c*/ 	.word	0xfffffffc


//--------------------- .nv.constant4             --------------------------
	.section	.nv.constant4,"a",@progbits
	.align	8
	.align		8
.nv.constant4:
        /*0000*/ 	.dword	_$_str
	.align		8
        /*0008*/ 	.dword	_$_str_$_2


//--------------------- .text.triton_per_fused_pow_sqrt_sum_16 --------------------------
	.section	.text.triton_per_fused_pow_sqrt_sum_16,"ax",@progbits
	.sectionflags	@"SHF_BARRIERS=1"
	.align	128
        .global         triton_per_fused_pow_sqrt_sum_16
        .type           triton_per_fused_pow_sqrt_sum_16,@function
        .size           triton_per_fused_pow_sqrt_sum_16,(.L_x_1 - triton_per_fused_pow_sqrt_sum_16)
        .other          triton_per_fused_pow_sqrt_sum_16,@"STO_CUDA_ENTRY STV_DEFAULT"
triton_per_fused_pow_sqrt_sum_16:
.text.triton_per_fused_pow_sqrt_sum_16:
[----:B------:R-:W0:Y:S02]  /*0000*/  LDC R1, c[0x0][0x28] ;  /* 0x00000a00ff017b82 */ /* 0x000e240000000800 */
[----:B------:R-:W1:Y:S01]  /*0010*/  S2R R0, SR_CTAID.X ;  /* 0x0000000000007919 */ /* 0x000e620000002500 */
[----:B------:R-:W2:Y:S01]  /*0020*/  LDC.64 R2, c[0x0][0x218] ;  /* 0x00008600ff027b82 */ /* 0x000ea20000000a00 */
[----:B------:R-:W-:Y:S01]  /*0030*/  ULDC.64 UR6, c[0x0][0x208] ;  /* 0x0000820000067ab9 */ /* 0x000fe20000000a00 */
[----:B------:R-:W3:Y:S01]  /*0040*/  S2R R8, SR_TID.X ;  /* 0x0000000000087919 */ /* 0x000ee20000002100 */
[----:B-1----:R-:W-:Y:S02]  /*0050*/  IMAD.SHL.U32 R0, R0, 0x80, RZ ;  /* 0x0000008000007824 */ /* 0x002fe400078e00ff */
[C---:B---3--:R-:W-:Y:S02]  /*0060*/  IMAD.SHL.U32 R11, R8.reuse, 0x4, RZ ;  /* 0x00000004080b7824 */ /* 0x048fe400078e00ff */
[----:B------:R-:W-:-:S03]  /*0070*/  IMAD.SHL.U32 R6, R8, 0x8, RZ ;  /* 0x0000000808067824 */ /* 0x000fc600078e00ff */
[----:B------:R-:W-:Y:S02]  /*0080*/  LOP3.LUT R4, R0, 0x7c, R11, 0xf8, !PT ;  /* 0x0000007c00047812 */ /* 0x000fe400078ef80b */
[----:B------:R-:W-:Y:S02]  /*0090*/  LOP3.LUT R6, R6, 0x100, RZ, 0xc0, !PT ;  /* 0x0000010006067812 */ /* 0x000fe400078ec0ff */
[----:B------:R-:W-:Y:S02]  /*00a0*/  SHF.R.S32.HI R5, RZ, 0x1f, R4 ;  /* 0x0000001fff057819 */ /* 0x000fe40000011404 */
[----:B------:R-:W-:Y:S02]  /*00b0*/  ISETP.GE.AND P0, PT, R4, 0x400, PT ;  /* 0x000004000400780c */ /* 0x000fe40003f06270 */
[----:B------:R-:W-:-:S04]  /*00c0*/  LEA.HI R5, R5, R4, RZ, 0x8 ;  /* 0x0000000405057211 */ /* 0x000fc800078f40ff */
[C---:B------:R-:W-:Y:S01]  /*00d0*/  LOP3.LUT R7, R5.reuse, 0xffffff00, RZ, 0xc0, !PT ;  /* 0xffffff0005077812 */ /* 0x040fe200078ec0ff */
[----:B------:R-:W-:-:S03]  /*00e0*/  IMAD.SHL.U32 R5, R5, 0x2, RZ ;  /* 0x0000000205057824 */ /* 0x000fc600078e00ff */
[----:B------:R-:W-:Y:S02]  /*00f0*/  IADD3 R6, R6, R4, -R7 ;  /* 0x0000000406067210 */ /* 0x000fe40007ffe807 */
[----:B------:R-:W-:-:S05]  /*0100*/  LOP3.LUT R5, R5, 0xfffffe00, RZ, 0xc0, !PT ;  /* 0xfffffe0005057812 */ /* 0x000fca00078ec0ff */
[----:B------:R-:W-:Y:S01]  /*0110*/  IMAD.IADD R5, R6, 0x1, R5 ;  /* 0x0000000106057824 */ /* 0x000fe200078e0205 */
[----:B------:R-:W-:-:S03]  /*0120*/  CS2R R6, SRZ ;  /* 0x0000000000067805 */ /* 0x000fc6000001ff00 */
[----:B--2---:R-:W-:Y:S01]  /*0130*/  IMAD.WIDE R14, R5, 0x4, R2 ;  /* 0x00000004050e7825 */ /* 0x004fe200078e0202 */
[----:B------:R-:W-:-:S06]  /*0140*/  CS2R R4, SRZ ;  /* 0x0000000000047805 */ /* 0x000fcc000001ff00 */
[----:B------:R-:W2:Y:S01]  /*0150*/  @!P0 LDG.E.128 R4, desc[UR6][R14.64] ;  /* 0x000000060e048981 */ /* 0x000ea2000c1e1d00 */
[----:B------:R-:W1:Y:S01]  /*0160*/  S2UR UR5, SR_CgaCtaId ;  /* 0x00000000000579c3 */ /* 0x000e620000008800 */
[----:B------:R-:W-:Y:S01]  /*0170*/  LOP3.LUT R2, R11, 0x7c, RZ, 0xc0, !PT ;  /* 0x0000007c0b027812 */ /* 0x000fe200078ec0ff */
[----:B------:R-:W-:Y:S01]  /*0180*/  UMOV UR4, 0x400 ;  /* 0x0000040000047882 */ /* 0x000fe20000000000 */
[----:B------:R-:W-:Y:S02]  /*0190*/  SHF.R.U32.HI R16, RZ, 0x3, R8 ;  /* 0x00000003ff107819 */ /* 0x000fe40000011608 */
[----:B------:R-:W-:Y:S01]  /*01a0*/  ISETP.GE.AND P1, PT, R8, 0x100, PT ;  /* 0x000001000800780c */ /* 0x000fe20003f26270 */
[----:B------:R-:W-:-:S05]  /*01b0*/  IMAD.SHL.U32 R3, R2, 0x8, RZ ;  /* 0x0000000802037824 */ /* 0x000fca00078e00ff */
[----:B------:R-:W-:Y:S01]  /*01c0*/  LOP3.LUT R16, R3, 0x4, R16, 0xf8, !PT ;  /* 0x0000000403107812 */ /* 0x000fe200078ef810 */
[----:B-1----:R-:W-:Y:S01]  /*01d0*/  UPRMT UR4, UR5, 0x654, UR4 ;  /* 0x0000065405047896 */ /* 0x002fe20008000004 */
[----:B--2---:R-:W-:Y:S02]  /*01e0*/  SEL R4, R4, RZ, !P0 ;  /* 0x000000ff04047207 */ /* 0x004fe40004000000 */
[----:B------:R-:W-:Y:S02]  /*01f0*/  SEL R5, R5, RZ, !P0 ;  /* 0x000000ff05057207 */ /* 0x000fe40004000000 */
[----:B------:R-:W-:Y:S02]  /*0200*/  SEL R6, R6, RZ, !P0 ;  /* 0x000000ff06067207 */ /* 0x000fe40004000000 */
[----:B------:R-:W-:Y:S02]  /*0210*/  SEL R7, R7, RZ, !P0 ;  /* 0x000000ff07077207 */ /* 0x000fe40004000000 */
[----:B------:R-:W-:-:S02]  /*0220*/  SEL R15, R4, RZ, !P0 ;  /* 0x000000ff040f7207 */ /* 0x000fc40004000000 */
[----:B------:R-:W-:Y:S02]  /*0230*/  SEL R5, R5, RZ, !P0 ;  /* 0x000000ff05057207 */ /* 0x000fe40004000000 */
[----:B------:R-:W-:Y:S01]  /*0240*/  SEL R17, R6, RZ, !P0 ;  /* 0x000000ff06117207 */ /* 0x000fe20004000000 */
[----:B------:R-:W-:Y:S01]  /*0250*/  STS [R16+UR4], R15 ;  /* 0x0000000f10007988 */ /* 0x000fe20008000804 */
[----:B------:R-:W-:Y:S02]  /*0260*/  SEL R7, R7, RZ, !P0 ;  /* 0x000000ff07077207 */ /* 0x000fe40004000000 */
[----:B------:R-:W-:Y:S01]  /*0270*/  LOP3.LUT R4, R8, 0x1, RZ, 0xc0, !PT ;  /* 0x0000000108047812 */ /* 0x000fe200078ec0ff */
[----:B------:R-:W-:Y:S03]  /*0280*/  STS [R16+UR4+0x8], R5 ;  /* 0x0000080510007988 */ /* 0x000fe60008000804 */
[----:B------:R-:W-:Y:S01]  /*0290*/  ISETP.NE.U32.AND P0, PT, R4, 0x1, PT ;  /* 0x000000010400780c */ /* 0x000fe20003f05070 */
[----:B------:R-:W-:Y:S03]  /*02a0*/  STS [R16+UR4+0x10], R17 ;  /* 0x0000101110007988 */ /* 0x000fe60008000804 */
[C---:B------:R-:W-:Y:S01]  /*02b0*/  ISETP.LT.AND P0, PT, R8.reuse, 0x100, P0 ;  /* 0x000001000800780c */ /* 0x040fe20000701270 */
[----:B------:R-:W-:Y:S01]  /*02c0*/  STS [R16+UR4+0x18], R7 ;  /* 0x0000180710007988 */ /* 0x000fe20008000804 */
[----:B------:R-:W-:Y:S01]  /*02d0*/  IMAD.SHL.U32 R8, R8, 0x2, RZ ;  /* 0x0000000208087824 */ /* 0x000fe200078e00ff */
[----:B------:R-:W-:Y:S06]  /*02e0*/  BAR.SYNC.DEFER_BLOCKING 0x0 ;  /* 0x0000000000007b1d */ /* 0x000fec0000010000 */
[----:B------:R-:W1:Y:S04]  /*02f0*/  @!P1 LDS R12, [R11+UR4] ;  /* 0x000000040b0c9984 */ /* 0x000e680008000800 */
[----:B------:R-:W2:Y:S04]  /*0300*/  @!P1 LDS R9, [R11+UR4+0x100] ;  /* 0x000100040b099984 */ /* 0x000ea80008000800 */
[----:B------:R-:W3:Y:S04]  /*0310*/  @!P1 LDS R10, [R11+UR4+0x200] ;  /* 0x000200040b0a9984 */ /* 0x000ee80008000800 */
[----:B------:R-:W4:Y:S04]  /*0320*/  @!P1 LDS R13, [R11+UR4+0x300] ;  /* 0x000300040b0d9984 */ /* 0x000f280008000800 */
[----:B-1----:R-:W1:Y:S04]  /*0330*/  SHFL.BFLY PT, R19, R12, 0x1, 0x1f ;  /* 0x0c201f000c137f89 */ /* 0x002e6800000e0000 */
[----:B--2---:R-:W2:Y:S04]  /*0340*/  SHFL.BFLY PT, R6, R9, 0x1, 0x1f ;  /* 0x0c201f0009067f89 */ /* 0x004ea800000e0000 */
[----:B---3--:R-:W3:Y:S04]  /*0350*/  SHFL.BFLY PT, R15, R10, 0x1, 0x1f ;  /* 0x0c201f000a0f7f89 */ /* 0x008ee800000e0000 */
[----:B----4-:R-:W4:Y:S01]  /*0360*/  SHFL.BFLY PT, R20, R13, 0x1, 0x1f ;  /* 0x0c201f000d147f89 */ /* 0x010f2200000e0000 */
[----:B-1----:R-:W-:Y:S01]  /*0370*/  FADD R14, R12, R19 ;  /* 0x000000130c0e7221 */ /* 0x002fe20000000000 */
[----:B--2---:R-:W-:-:S04]  /*0380*/  FADD R16, R9, R6 ;  /* 0x0000000609107221 */ /* 0x004fc80000000000 */
[----:B------:R-:W-:Y:S01]  /*0390*/  @P0 STS [R11+UR4], R14 ;  /* 0x0000000e0b000988 */ /* 0x000fe20008000804 */
[----:B------:R-:W-:Y:S01]  /*03a0*/  LOP3.LUT R9, R8, 0x7e, RZ, 0xc0, !PT ;  /* 0x0000007e08097812 */ /* 0x000fe200078ec0ff */
[----:B---3--:R-:W-:Y:S02]  /*03b0*/  FADD R18, R10, R15 ;  /* 0x0000000f0a127221 */ /* 0x008fe40000000000 */
[----:B------:R-:W-:Y:S01]  /*03c0*/  @P0 STS [R11+UR4+0x100], R16 ;  /* 0x000100100b000988 */ /* 0x000fe20008000804 */
[----:B------:R-:W-:Y:S01]  /*03d0*/  LEA R8, R9, UR4, 0x2 ;  /* 0x0000000409087c11 */ /* 0x000fe2000f8e10ff */
[----:B----4-:R-:W-:Y:S02]  /*03e0*/  FADD R20, R13, R20 ;  /* 0x000000140d147221 */ /* 0x010fe40000000000 */
[----:B------:R-:W-:Y:S01]  /*03f0*/  @P0 STS [R11+UR4+0x200], R18 ;  /* 0x000200120b000988 */ /* 0x000fe20008000804 */
[----:B------:R-:W-:Y:S01]  /*0400*/  VIADD R13, R3, UR4 ;  /* 0x00000004030d7c36 */ /* 0x000fe20008000000 */
[----:B------:R-:W-:-:S02]  /*0410*/  LOP3.LUT R9, R0, R9, RZ, 0xfc, !PT ;  /* 0x0000000900097212 */ /* 0x000fc400078efcff */
[----:B------:R-:W-:Y:S01]  /*0420*/  @P0 STS [R11+UR4+0x300], R20 ;  /* 0x000300140b000988 */ /* 0x000fe20008000804 */
[----:B------:R-:W-:Y:S01]  /*0430*/  IMAD R13, R2, -0x4, R13 ;  /* 0xfffffffc020d7824 */ /* 0x000fe200078e020d */
[----:B------:R-:W-:Y:S01]  /*0440*/  BAR.SYNC.DEFER_BLOCKING 0x0 ;  /* 0x0000000000007b1d */ /* 0x000fe20000010000 */
[----:B------:R-:W-:-:S05]  /*0450*/  ISETP.GE.AND P0, PT, R9, 0x400, PT ;  /* 0x000004000900780c */ /* 0x000fca0003f06270 */
[----:B------:R-:W-:Y:S04]  /*0460*/  LDS R4, [R3+UR4] ;  /* 0x0000000403047984 */ /* 0x000fe80008000800 */
[----:B------:R-:W-:Y:S04]  /*0470*/  LDS R5, [R3+UR4+0x8] ;  /* 0x0000080403057984 */ /* 0x000fe80008000800 */
[----:B------:R-:W-:Y:S04]  /*0480*/  LDS R6, [R3+UR4+0x10] ;  /* 0x0000100403067984 */ /* 0x000fe80008000800 */
[----:B------:R1:W2:Y:S01]  /*0490*/  LDS R7, [R3+UR4+0x18] ;  /* 0x0000180403077984 */ /* 0x0002a20008000800 */
[----:B------:R-:W-:Y:S08]  /*04a0*/  BAR.SYNC.DEFER_BLOCKING 0x0 ;  /* 0x0000000000007b1d */ /* 0x000ff00000010000 */
[----:B-1----:R-:W1:Y:S01]  /*04b0*/  LDC.64 R2, c[0x0][0x210] ;  /* 0x00008400ff027b82 */ /* 0x002e620000000a00 */
[----:B--2---:R1:W-:Y:S07]  /*04c0*/  STS.128 [R13], R4 ;  /* 0x000000040d007388 */ /* 0x0043ee0000000c00 */
[----:B------:R-:W-:Y:S06]  /*04d0*/  BAR.SYNC.DEFER_BLOCKING 0x0 ;  /* 0x0000000000007b1d */ /* 0x000fec0000010000 */
[----:B------:R1:W3:Y:S02]  /*04e0*/  LDS.64 R10, [R8] ;  /* 0x00000000080a7984 */ /* 0x0002e40000000a00 */
[----:B------:R-:W-:Y:S06]  /*04f0*/  BAR.SYNC.DEFER_BLOCKING 0x0 ;  /* 0x0000000000007b1d */ /* 0x000fec0000010000 */
[----:B-1----:R-:W-:Y:S05]  /*0500*/  @P0 EXIT ;  /* 0x000000000000094d */ /* 0x002fea0003800000 */
[----:B---3--:R-:W-:Y:S01]  /*0510*/  MUFU.SQRT R10, R10 ;  /* 0x0000000a000a7308 */ /* 0x008fe20000002000 */
[----:B------:R-:W-:-:S07]  /*0520*/  IMAD.WIDE R2, R9, 0x4, R2 ;  /* 0x0000000409027825 */ /* 0x000fce00078e0202 */
[----:B------:R-:W0:Y:S02]  /*0530*/  MUFU.SQRT R11, R11 ;  /* 0x0000000b000b7308 */ /* 0x000e240000002000 */
[----:B0-----:R-:W-:Y:S01]  /*0540*/  STG.E.64 desc[UR6][R2.64], R10 ;  /* 0x0000000a02007986 */ /* 0x001fe2000c101b06 */
[----:B------:R-:W-:Y:S05]  /*0550*/  EXIT ;  /* 0x000000000000794d */ /* 0x000fea0003800000 */
.L_x_0:
[----:B------:R-:W-:-:S00]  /*0560*/  BRA `(.L_x_0) ;  /* 0xfffffffc00fc7947 */ /* 0x000fc0000383ffff */
[----:B------:R-:W-:-:S00]  /*0570*/  NOP ;  /* 0x0000000000007918 */ /* 0x000fc00000000000 */
        /* <DEDUP_REMOVED lines=8> */
.L_x_1:


//--------------------- .nv.global.init           --------------------------
	.section	.nv.global.init,"aw",@progbits
.nv.global.init:
	.type		_$_str,@object
	.size		_$_str,(_$_str_$_2 - _$_str)
_$_str:
        /*0000*/ 	.byte	0x5f, 0x5f, 0x43, 0x55, 0x44, 0x41, 0x5f, 0x46, 0x54, 0x5a, 0x00
	.type		_$_str_$_2,@object
	.size		_$_str_$_2,(.L_1 - _$_str_$_2)
_$_str_$_2:
        /*000b*/ 	.byte	0x5f, 0x5f, 0x43, 0x55, 0x44, 0x41, 0x5f, 0x50, 0x52, 0x45, 0x43, 0x5f, 0x53, 0x51, 0x52, 0x54
        /*001b*/ 	.byte	0x00
.L_1:


//--------------------- .nv.shared.triton_per_fused_pow_sqrt_sum_16 --------------------------
	.section	.nv.shared.triton_per_fused_pow_sqrt_sum_16,"aw",@nobits
	.sectionflags	@""
	.align	16
	.zero		1024


//--------------------- .nv.constant0.triton_per_fused_pow_sqrt_sum_16 --------------------------
	.section	.nv.constant0.triton_per_fused_pow_sqrt_sum_16,"a",@progbits
	.sectionflags	@""
	.align	4
.nv.constant0.triton_per_fused_pow_sqrt_sum_16:
	.zero		552
